//
// Generated by NVIDIA NVVM Compiler
//
// Compiler Build ID: CL-36424714
// Cuda compilation tools, release 13.0, V13.0.88
// Based on NVVM 20.0.0
//

.version 9.0
.target sm_100
.address_size 64

	// .globl	_Z18convolution_kernelPfS_ii
.const .align 4 .b8 mask_c[36];

.visible .entry _Z18convolution_kernelPfS_ii(
	.param .u64 .ptr .align 1 _Z18convolution_kernelPfS_ii_param_0,
	.param .u64 .ptr .align 1 _Z18convolution_kernelPfS_ii_param_1,
	.param .u32 _Z18convolution_kernelPfS_ii_param_2,
	.param .u32 _Z18convolution_kernelPfS_ii_param_3
)
{
	.reg .pred 	%p<32>;
	.reg .b32 	%r<21>;
	.reg .b32 	%f<47>;
	.reg .b64 	%rd<26>;

	ld.param.u64 	%rd7, [_Z18convolution_kernelPfS_ii_param_0];
	ld.param.u64 	%rd6, [_Z18convolution_kernelPfS_ii_param_1];
	ld.param.u32 	%r7, [_Z18convolution_kernelPfS_ii_param_2];
	ld.param.u32 	%r8, [_Z18convolution_kernelPfS_ii_param_3];
	cvta.to.global.u64 	%rd1, %rd7;
	mov.u32 	%r9, %ctaid.y;
	mov.u32 	%r10, %ntid.y;
	mov.u32 	%r11, %tid.y;
	mad.lo.s32 	%r1, %r9, %r10, %r11;
	mov.u32 	%r12, %ctaid.x;
	mov.u32 	%r13, %ntid.x;
	mov.u32 	%r14, %tid.x;
	mad.lo.s32 	%r2, %r12, %r13, %r14;
	setp.ge.s32 	%p3, %r1, %r8;
	setp.ge.s32 	%p4, %r2, %r7;
	or.pred  	%p5, %p4, %p3;
	@%p5 bra 	$L__BB0_20;
	setp.eq.s32 	%p6, %r1, 0;
	add.s32 	%r15, %r1, -1;
	mul.lo.s32 	%r3, %r15, %r7;
	setp.lt.s32 	%p7, %r2, 1;
	cvt.s64.s32 	%rd8, %r3;
	cvt.s64.s32 	%rd2, %r2;
	add.s64 	%rd9, %rd2, %rd8;
	shl.b64 	%rd10, %rd9, 2;
	add.s64 	%rd3, %rd1, %rd10;
	mov.f32 	%f39, 0f00000000;
	or.pred  	%p8, %p6, %p7;
	@%p8 bra 	$L__BB0_3;
	ld.const.f32 	%f20, [mask_c];
	ld.global.f32 	%f21, [%rd3+-4];
	fma.rn.f32 	%f39, %f20, %f21, 0f00000000;
$L__BB0_3:
	setp.eq.s32 	%p9, %r1, 0;
	setp.lt.s32 	%p10, %r2, 0;
	or.pred  	%p11, %p9, %p10;
	@%p11 bra 	$L__BB0_5;
	ld.const.f32 	%f22, [mask_c+4];
	add.s32 	%r16, %r2, %r3;
	mul.wide.s32 	%rd11, %r16, 4;
	add.s64 	%rd12, %rd1, %rd11;
	ld.global.f32 	%f23, [%rd12];
	fma.rn.f32 	%f39, %f22, %f23, %f39;
$L__BB0_5:
	setp.eq.s32 	%p12, %r1, 0;
	add.s32 	%r17, %r2, 1;
	setp.lt.s32 	%p13, %r17, %r7;
	setp.gt.s32 	%p14, %r2, -2;
	and.pred  	%p1, %p13, %p14;
	not.pred 	%p16, %p1;
	or.pred  	%p17, %p12, %p16;
	@%p17 bra 	$L__BB0_7;
	ld.const.f32 	%f24, [mask_c+8];
	ld.global.f32 	%f25, [%rd3+4];
	fma.rn.f32 	%f39, %f24, %f25, %f39;
$L__BB0_7:
	setp.gt.s32 	%p18, %r2, 0;
	mul.lo.s32 	%r4, %r1, %r7;
	setp.le.s32 	%p19, %r2, %r7;
	and.pred  	%p2, %p19, %p18;
	cvt.s64.s32 	%rd13, %r4;
	add.s64 	%rd14, %rd2, %rd13;
	shl.b64 	%rd15, %rd14, 2;
	add.s64 	%rd4, %rd1, %rd15;
	not.pred 	%p20, %p2;
	@%p20 bra 	$L__BB0_9;
	ld.const.f32 	%f26, [mask_c+12];
	ld.global.f32 	%f27, [%rd4+-4];
	fma.rn.f32 	%f39, %f26, %f27, %f39;
$L__BB0_9:
	setp.lt.s32 	%p21, %r2, 0;
	@%p21 bra 	$L__BB0_11;
	ld.const.f32 	%f28, [mask_c+16];
	add.s32 	%r18, %r2, %r4;
	mul.wide.s32 	%rd16, %r18, 4;
	add.s64 	%rd17, %rd1, %rd16;
	ld.global.f32 	%f29, [%rd17];
	fma.rn.f32 	%f39, %f28, %f29, %f39;
$L__BB0_11:
	@%p16 bra 	$L__BB0_13;
	ld.const.f32 	%f30, [mask_c+20];
	ld.global.f32 	%f31, [%rd4+4];
	fma.rn.f32 	%f39, %f30, %f31, %f39;
$L__BB0_13:
	add.s32 	%r5, %r1, 1;
	setp.ge.u32 	%p23, %r5, %r8;
	add.s32 	%r6, %r4, %r7;
	cvt.s64.s32 	%rd18, %r6;
	add.s64 	%rd19, %rd2, %rd18;
	shl.b64 	%rd20, %rd19, 2;
	add.s64 	%rd5, %rd1, %rd20;
	or.pred  	%p25, %p23, %p20;
	@%p25 bra 	$L__BB0_15;
	ld.const.f32 	%f32, [mask_c+24];
	ld.global.f32 	%f33, [%rd5+-4];
	fma.rn.f32 	%f39, %f32, %f33, %f39;
$L__BB0_15:
	setp.ge.u32 	%p26, %r5, %r8;
	setp.lt.s32 	%p27, %r2, 0;
	or.pred  	%p28, %p26, %p27;
	@%p28 bra 	$L__BB0_17;
	ld.const.f32 	%f34, [mask_c+28];
	add.s32 	%r19, %r2, %r6;
	mul.wide.s32 	%rd21, %r19, 4;
	add.s64 	%rd22, %rd1, %rd21;
	ld.global.f32 	%f35, [%rd22];
	fma.rn.f32 	%f39, %f34, %f35, %f39;
$L__BB0_17:
	setp.ge.u32 	%p29, %r5, %r8;
	or.pred  	%p31, %p29, %p16;
	@%p31 bra 	$L__BB0_19;
	ld.const.f32 	%f36, [mask_c+32];
	ld.global.f32 	%f37, [%rd5+4];
	fma.rn.f32 	%f39, %f36, %f37, %f39;
$L__BB0_19:
	add.s32 	%r20, %r4, %r2;
	cvta.to.global.u64 	%rd23, %rd6;
	mul.wide.s32 	%rd24, %r20, 4;
	add.s64 	%rd25, %rd23, %rd24;
	st.global.f32 	[%rd25], %f39;
$L__BB0_20:
	ret;

}


// ===== COMPILED SASS (sm_100) =====

	.target	sm_100

	.elftype	@"ET_EXEC"


//--------------------- .note.nv.tkinfo           --------------------------
	.section	.note.nv.tkinfo,"",@"SHT_NOTE"
	.sectionflags	@"SHF_NOTE_NV_TKINFO"
	.tkinfo
        /*0018*/ 	.word	0x00000002
        /*0030*/ 	.string	""
        /*0030*/ 	.string	"ptxas"
        /*0030*/ 	.string	"Cuda compilation tools, release 13.0, V13.0.88"
        /*0030*/ 	.string	"Build cuda_13.0.r13.0/compiler.36424714_0"
        /*0030*/ 	.string	"-arch sm_100 -m 64 "



//--------------------- .note.nv.cuinfo           --------------------------
	.section	.note.nv.cuinfo,"",@"SHT_NOTE"
	.sectionflags	@"SHF_NOTE_NV_CUINFO"
        /*0018*/ 	.short	0x0002
        /*001a*/ 	.short	0x0064
        /*001c*/ 	.short	0x0082
	.zero		2


//--------------------- .nv.info                  --------------------------
	.section	.nv.info,"",@"SHT_CUDA_INFO"
	.align	4


	//----- nvinfo : EIATTR_REGCOUNT
	.align		4
        /*0000*/ 	.byte	0x04, 0x2f
        /*0002*/ 	.short	(.L_2 - .L_1)
	.align		4
.L_1:
        /*0004*/ 	.word	index@(_Z18convolution_kernelPfS_ii)
        /*0008*/ 	.word	0x00000017


	//----- nvinfo : EIATTR_FRAME_SIZE
	.align		4
.L_2:
        /*000c*/ 	.byte	0x04, 0x11
        /*000e*/ 	.short	(.L_4 - .L_3)
	.align		4
.L_3:
        /*0010*/ 	.word	index@(_Z18convolution_kernelPfS_ii)
        /*0014*/ 	.word	0x00000000


	//----- nvinfo : EIATTR_MIN_STACK_SIZE
	.align		4
.L_4:
        /*0018*/ 	.byte	0x04, 0x12
        /*001a*/ 	.short	(.L_6 - .L_5)
	.align		4
.L_5:
        /*001c*/ 	.word	index@(_Z18convolution_kernelPfS_ii)
        /*0020*/ 	.word	0x00000000
.L_6:


//--------------------- .nv.compat                --------------------------
	.section	.nv.compat,"",@"SHT_CUDA_COMPAT_INFO"
	.align	4
        /*0000*/ 	.byte	0x02, 0x09, 0x00, 0x00, 0x02, 0x02, 0x01, 0x00, 0x02, 0x05, 0x05, 0x00, 0x03, 0x07, 0x01, 0x01
        /*0010*/ 	.byte	0x02, 0x03, 0x00, 0x00, 0x02, 0x06, 0x01, 0x00, 0x04, 0x0b, 0x08, 0x00, 0x09, 0x00, 0x00, 0x00
        /*0020*/ 	.byte	0x00, 0x00, 0x00, 0x00


//--------------------- .nv.info._Z18convolution_kernelPfS_ii --------------------------
	.section	.nv.info._Z18convolution_kernelPfS_ii,"",@"SHT_CUDA_INFO"
	.sectionflags	@""
	.align	4


	//----- nvinfo : EIATTR_CUDA_API_VERSION
	.align		4
        /*0000*/ 	.byte	0x04, 0x37
        /*0002*/ 	.short	(.L_8 - .L_7)
.L_7:
        /*0004*/ 	.word	0x00000082


	//----- nvinfo : EIATTR_KPARAM_INFO
	.align		4
.L_8:
        /*0008*/ 	.byte	0x04, 0x17
        /*000a*/ 	.short	(.L_10 - .L_9)
.L_9:
        /*000c*/ 	.word	0x00000000
        /*0010*/ 	.short	0x0003
        /*0012*/ 	.short	0x0014
        /*0014*/ 	.byte	0x00, 0xf0, 0x11, 0x00


	//----- nvinfo : EIATTR_KPARAM_INFO
	.align		4
.L_10:
        /*0018*/ 	.byte	0x04, 0x17
        /*001a*/ 	.short	(.L_12 - .L_11)
.L_11:
        /*001c*/ 	.word	0x00000000
        /*0020*/ 	.short	0x0002
        /*0022*/ 	.short	0x0010
        /*0024*/ 	.byte	0x00, 0xf0, 0x11, 0x00


	//----- nvinfo : EIATTR_KPARAM_INFO
	.align		4
.L_12:
        /*0028*/ 	.byte	0x04, 0x17
        /*002a*/ 	.short	(.L_14 - .L_13)
.L_13:
        /*002c*/ 	.word	0x00000000
        /*0030*/ 	.short	0x0001
        /*0032*/ 	.short	0x0008
        /*0034*/ 	.byte	0x00, 0xf5, 0x21, 0x00


	//----- nvinfo : EIATTR_KPARAM_INFO
	.align		4
.L_14:
        /*0038*/ 	.byte	0x04, 0x17
        /*003a*/ 	.short	(.L_16 - .L_15)
.L_15:
        /*003c*/ 	.word	0x00000000
        /*0040*/ 	.short	0x0000
        /*0042*/ 	.short	0x0000
        /*0044*/ 	.byte	0x00, 0xf5, 0x21, 0x00


	//----- nvinfo : EIATTR_SPARSE_MMA_MASK
	.align		4
.L_16:
        /*0048*/ 	.byte	0x03, 0x50
        /*004a*/ 	.short	0x0000


	//----- nvinfo : EIATTR_MAXREG_COUNT
	.align		4
        /*004c*/ 	.byte	0x03, 0x1b
        /*004e*/ 	.short	0x00ff


	//----- nvinfo : EIATTR_MERCURY_ISA_VERSION
	.align		4
        /*0050*/ 	.byte	0x03, 0x5f
        /*0052*/ 	.short	0x0101


	//----- nvinfo : EIATTR_VRC_CTA_INIT_COUNT
	.align		4
        /*0054*/ 	.byte	0x02, 0x4a
	.zero		1
	.zero		1


	//----- nvinfo : EIATTR_EXIT_INSTR_OFFSETS
	.align		4
        /*0058*/ 	.byte	0x04, 0x1c
        /*005a*/ 	.short	(.L_18 - .L_17)


	//   ....[0]....
.L_17:
        /*005c*/ 	.word	0x000000c0


	//   ....[1]....
        /*0060*/ 	.word	0x00000560


	//----- nvinfo : EIATTR_CBANK_PARAM_SIZE
	.align		4
.L_18:
        /*0064*/ 	.byte	0x03, 0x19
        /*0066*/ 	.short	0x0018


	//----- nvinfo : EIATTR_PARAM_CBANK
	.align		4
        /*0068*/ 	.byte	0x04, 0x0a
        /*006a*/ 	.short	(.L_20 - .L_19)
	.align		4
.L_19:
        /*006c*/ 	.word	index@(.nv.constant0._Z18convolution_kernelPfS_ii)
        /*0070*/ 	.short	0x0380
        /*0072*/ 	.short	0x0018


	//----- nvinfo : EIATTR_SW_WAR
	.align		4
.L_20:
        /*0074*/ 	.byte	0x04, 0x36
        /*0076*/ 	.short	(.L_22 - .L_21)
.L_21:
        /*0078*/ 	.word	0x00000008
.L_22:


//--------------------- .nv.callgraph             --------------------------
	.section	.nv.callgraph,"",@"SHT_CUDA_CALLGRAPH"
	.align	4
	.sectionentsize	8
	.align		4
        /*0000*/ 	.word	0x00000000
	.align		4
        /*0004*/ 	.word	0xffffffff
	.align		4
        /*0008*/ 	.word	0x00000000
	.align		4
        /*000c*/ 	.word	0xfffffffe
	.align		4
        /*0010*/ 	.word	0x00000000
	.align		4
        /*0014*/ 	.word	0xfffffffd
	.align		4
        /*0018*/ 	.word	0x00000000
	.align		4
        /*001c*/ 	.word	0xfffffffc


//--------------------- .nv.constant3             --------------------------
	.section	.nv.constant3,"a",@progbits
	.align	4
.nv.constant3:
	.type		mask_c,@object
	.size		mask_c,(.L_0 - mask_c)
mask_c:
	.zero		36
.L_0:


//--------------------- .text._Z18convolution_kernelPfS_ii --------------------------
	.section	.text._Z18convolution_kernelPfS_ii,"ax",@progbits
	.align	128
        .global         _Z18convolution_kernelPfS_ii
        .type           _Z18convolution_kernelPfS_ii,@function
        .size           _Z18convolution_kernelPfS_ii,(.L_x_1 - _Z18convolution_kernelPfS_ii)
        .other          _Z18convolution_kernelPfS_ii,@"STO_CUDA_ENTRY STV_DEFAULT"
_Z18convolution_kernelPfS_ii:
.text._Z18convolution_kernelPfS_ii:
[----:B------:R-:W-:Y:S01]  /*0000*/  LDC R1, c[0x0][0x37c] ;  /* 0x0000df00ff017b82 */ /* 0x000fe20000000800 */
[----:B------:R-:W0:Y:S07]  /*0010*/  S2R R3, SR_TID.Y ;  /* 0x0000000000037919 */ /* 0x000e2e0000002200 */
[----:B------:R-:W0:Y:S01]  /*0020*/  S2UR UR4, SR_CTAID.Y ;  /* 0x00000000000479c3 */ /* 0x000e220000002600 */
[----:B------:R-:W1:Y:S01]  /*0030*/  LDCU.64 UR6, c[0x0][0x390] ;  /* 0x00007200ff0677ac */ /* 0x000e620008000a00 */
[----:B------:R-:W2:Y:S06]  /*0040*/  S2R R5, SR_TID.X ;  /* 0x0000000000057919 */ /* 0x000eac0000002100 */
[----:B------:R-:W0:Y:S08]  /*0050*/  LDC R8, c[0x0][0x364] ;  /* 0x0000d900ff087b82 */ /* 0x000e300000000800 */
[----:B------:R-:W2:Y:S08]  /*0060*/  S2UR UR5, SR_CTAID.X ;  /* 0x00000000000579c3 */ /* 0x000eb00000002500 */
[----:B------:R-:W2:Y:S01]  /*0070*/  LDC R4, c[0x0][0x360] ;  /* 0x0000d800ff047b82 */ /* 0x000ea20000000800 */
[----:B0-----:R-:W-:-:S05]  /*0080*/  IMAD R8, R8, UR4, R3 ;  /* 0x0000000408087c24 */ /* 0x001fca000f8e0203 */
[----:B-1----:R-:W-:Y:S01]  /*0090*/  ISETP.GE.AND P0, PT, R8, UR7, PT ;  /* 0x0000000708007c0c */ /* 0x002fe2000bf06270 */
[----:B--2---:R-:W-:-:S05]  /*00a0*/  IMAD R4, R4, UR5, R5 ;  /* 0x0000000504047c24 */ /* 0x004fca000f8e0205 */
[----:B------:R-:W-:-:S13]  /*00b0*/  ISETP.GE.OR P0, PT, R4, UR6, P0 ;  /* 0x0000000604007c0c */ /* 0x000fda0008706670 */
[----:B------:R-:W-:Y:S05]  /*00c0*/  @P0 EXIT ;  /* 0x000000000000094d */ /* 0x000fea0003800000 */
[----:B------:R-:W-:Y:S01]  /*00d0*/  ISETP.GE.AND P3, PT, R4, RZ, PT ;  /* 0x000000ff0400720c */ /* 0x000fe20003f66270 */
[----:B------:R-:W0:Y:S01]  /*00e0*/  LDCU.64 UR8, c[0x0][0x380] ;  /* 0x00007000ff0877ac */ /* 0x000e220008000a00 */
[----:B------:R-:W-:Y:S01]  /*00f0*/  VIADD R0, R8, 0xffffffff ;  /* 0xffffffff08007836 */ /* 0x000fe20000000000 */
[----:B------:R-:W-:Y:S02]  /*0100*/  ISETP.GE.AND P1, PT, R4, 0x1, PT ;  /* 0x000000010400780c */ /* 0x000fe40003f26270 */
[----:B------:R-:W-:Y:S01]  /*0110*/  ISETP.EQ.OR P2, PT, R8, RZ, !P3 ;  /* 0x000000ff0800720c */ /* 0x000fe20005f42670 */
[----:B------:R-:W-:Y:S01]  /*0120*/  IMAD R5, R0, UR6, RZ ;  /* 0x0000000600057c24 */ /* 0x000fe2000f8e02ff */
[----:B------:R-:W1:Y:S01]  /*0130*/  LDCU.64 UR4, c[0x0][0x358] ;  /* 0x00006b00ff0477ac */ /* 0x000e620008000a00 */
[----:B------:R-:W-:Y:S02]  /*0140*/  SHF.R.S32.HI R12, RZ, 0x1f, R4 ;  /* 0x0000001fff0c7819 */ /* 0x000fe40000011404 */
[----:B------:R-:W-:-:S02]  /*0150*/  ISETP.EQ.OR P1, PT, R8, RZ, !P1 ;  /* 0x000000ff0800720c */ /* 0x000fc40004f22670 */
[----:B------:R-:W-:Y:S01]  /*0160*/  IADD3 R0, P0, PT, R4, R5, RZ ;  /* 0x0000000504007210 */ /* 0x000fe20007f1e0ff */
[----:B------:R-:W-:Y:S01]  /*0170*/  VIADD R14, R8, 0x1 ;  /* 0x00000001080e7836 */ /* 0x000fe20000000000 */
[----:B------:R-:W2:Y:S02]  /*0180*/  @P3 LDC.64 R10, c[0x0][0x380] ;  /* 0x0000e000ff0a3b82 */ /* 0x000ea40000000a00 */
[----:B------:R-:W-:Y:S02]  /*0190*/  LEA.HI.X.SX32 R3, R5, R12, 0x1, P0 ;  /* 0x0000000c05037211 */ /* 0x000fe400000f0eff */
[----:B0-----:R-:W-:-:S04]  /*01a0*/  LEA R2, P0, R0, UR8, 0x2 ;  /* 0x0000000800027c11 */ /* 0x001fc8000f8010ff */
[----:B------:R-:W0:Y:S01]  /*01b0*/  @!P2 LDC.64 R6, c[0x0][0x380] ;  /* 0x0000e000ff06ab82 */ /* 0x000e220000000a00 */
[----:B------:R-:W-:-:S05]  /*01c0*/  LEA.HI.X R3, R0, UR9, R3, 0x2, P0 ;  /* 0x0000000900037c11 */ /* 0x000fca00080f1403 */
[----:B-1----:R-:W3:Y:S01]  /*01d0*/  @!P1 LDG.E R0, desc[UR4][R2.64+-0x4] ;  /* 0xfffffc0402009981 */ /* 0x002ee2000c1e1900 */
[----:B------:R-:W-:Y:S01]  /*01e0*/  @!P2 IMAD.IADD R5, R4, 0x1, R5 ;  /* 0x000000010405a824 */ /* 0x000fe200078e0205 */
[----:B------:R-:W3:Y:S01]  /*01f0*/  @!P1 LDC R9, c[0x3][RZ] ;  /* 0x00c00000ff099b82 */ /* 0x000ee20000000800 */
[----:B------:R-:W-:-:S07]  /*0200*/  IMAD R15, R8, UR6, RZ ;  /* 0x00000006080f7c24 */ /* 0x000fce000f8e02ff */
[----:B------:R-:W1:Y:S01]  /*0210*/  @!P2 LDC R17, c[0x3][0x4] ;  /* 0x00c00100ff11ab82 */ /* 0x000e620000000800 */
[----:B0-----:R-:W-:-:S05]  /*0220*/  @!P2 IMAD.WIDE R6, R5, 0x4, R6 ;  /* 0x000000040506a825 */ /* 0x001fca00078e0206 */
[----:B------:R0:W1:Y:S01]  /*0230*/  @!P2 LDG.E R16, desc[UR4][R6.64] ;  /* 0x000000040610a981 */ /* 0x000062000c1e1900 */
[----:B------:R-:W-:Y:S01]  /*0240*/  VIADD R5, R4, 0x1 ;  /* 0x0000000104057836 */ /* 0x000fe20000000000 */
[----:B------:R-:W-:Y:S01]  /*0250*/  ISETP.GE.U32.OR P5, PT, R14, UR7, !P3 ;  /* 0x000000070e007c0c */ /* 0x000fe2000dfa6470 */
[C---:B------:R-:W-:Y:S01]  /*0260*/  IMAD.IADD R13, R4.reuse, 0x1, R15 ;  /* 0x00000001040d7824 */ /* 0x040fe200078e020f */
[----:B------:R-:W-:-:S04]  /*0270*/  ISETP.GT.AND P0, PT, R4, -0x2, PT ;  /* 0xfffffffe0400780c */ /* 0x000fc80003f04270 */
[----:B------:R-:W-:Y:S01]  /*0280*/  ISETP.LT.AND P0, PT, R5, UR6, P0 ;  /* 0x0000000605007c0c */ /* 0x000fe20008701270 */
[----:B------:R-:W-:-:S03]  /*0290*/  IMAD.MOV.U32 R5, RZ, RZ, RZ ;  /* 0x000000ffff057224 */ /* 0x000fc600078e00ff */
[----:B------:R-:W-:-:S03]  /*02a0*/  ISETP.EQ.OR P4, PT, R8, RZ, !P0 ;  /* 0x000000ff0800720c */ /* 0x000fc60004782670 */
[----:B0-----:R-:W0:Y:S08]  /*02b0*/  @!P5 LDC.64 R6, c[0x0][0x380] ;  /* 0x0000e000ff06db82 */ /* 0x001e300000000a00 */
[----:B------:R-:W4:Y:S02]  /*02c0*/  @!P5 LDC R20, c[0x3][0x1c] ;  /* 0x00c00700ff14db82 */ /* 0x000f240000000800 */
[----:B------:R5:W4:Y:S06]  /*02d0*/  @!P4 LDG.E R2, desc[UR4][R2.64+0x4] ;  /* 0x000004040202c981 */ /* 0x000b2c000c1e1900 */
[----:B-----5:R-:W4:Y:S01]  /*02e0*/  @!P4 LDC R3, c[0x3][0x8] ;  /* 0x00c00200ff03cb82 */ /* 0x020f220000000800 */
[----:B---3--:R-:W-:Y:S01]  /*02f0*/  @!P1 FFMA R5, R0, R9, RZ ;  /* 0x0000000900059223 */ /* 0x008fe200000000ff */
[----:B------:R-:W-:-:S02]  /*0300*/  ISETP.GT.AND P1, PT, R4, RZ, PT ;  /* 0x000000ff0400720c */ /* 0x000fc40003f24270 */
[C---:B------:R-:W-:Y:S02]  /*0310*/  IADD3 R0, P6, PT, R4.reuse, R15, RZ ;  /* 0x0000000f04007210 */ /* 0x040fe40007fde0ff */
[----:B------:R-:W-:Y:S02]  /*0320*/  ISETP.LE.AND P1, PT, R4, UR6, P1 ;  /* 0x0000000604007c0c */ /* 0x000fe40008f23270 */
[C---:B------:R-:W-:Y:S01]  /*0330*/  LEA.HI.X.SX32 R9, R15.reuse, R12, 0x1, P6 ;  /* 0x0000000c0f097211 */ /* 0x040fe200030f0eff */
[----:B------:R-:W-:Y:S01]  /*0340*/  VIADD R15, R15, UR6 ;  /* 0x000000060f0f7c36 */ /* 0x000fe20008000000 */
[----:B------:R-:W-:-:S04]  /*0350*/  LEA R8, P6, R0, UR8, 0x2 ;  /* 0x0000000800087c11 */ /* 0x000fc8000f8c10ff */
[----:B------:R-:W-:Y:S02]  /*0360*/  LEA.HI.X R9, R0, UR9, R9, 0x2, P6 ;  /* 0x0000000900097c11 */ /* 0x000fe4000b0f1409 */
[----:B------:R-:W-:-:S03]  /*0370*/  IADD3 R18, P6, PT, R4, R15, RZ ;  /* 0x0000000f04127210 */ /* 0x000fc60007fde0ff */
[----:B------:R-:W3:Y:S01]  /*0380*/  @P1 LDG.E R0, desc[UR4][R8.64+-0x4] ;  /* 0xfffffc0408001981 */ /* 0x000ee2000c1e1900 */
[----:B-1----:R-:W-:Y:S01]  /*0390*/  @!P2 FFMA R5, R16, R17, R5 ;  /* 0x000000111005a223 */ /* 0x002fe20000000005 */
[----:B------:R-:W-:Y:S01]  /*03a0*/  ISETP.GE.U32.OR P2, PT, R14, UR7, !P1 ;  /* 0x000000070e007c0c */ /* 0x000fe2000cf46470 */
[----:B--2---:R-:W-:Y:S01]  /*03b0*/  @P3 IMAD.WIDE R16, R13, 0x4, R10 ;  /* 0x000000040d103825 */ /* 0x004fe200078e020a */
[----:B------:R-:W-:Y:S02]  /*03c0*/  LEA.HI.X.SX32 R11, R15, R12, 0x1, P6 ;  /* 0x0000000c0f0b7211 */ /* 0x000fe400030f0eff */
[----:B------:R-:W-:Y:S02]  /*03d0*/  LEA R10, P6, R18, UR8, 0x2 ;  /* 0x00000008120a7c11 */ /* 0x000fe4000f8c10ff */
[----:B------:R1:W2:Y:S01]  /*03e0*/  @P3 LDG.E R12, desc[UR4][R16.64] ;  /* 0x00000004100c3981 */ /* 0x0002a2000c1e1900 */
[----:B------:R-:W-:Y:S01]  /*03f0*/  @!P5 IMAD.IADD R15, R4, 0x1, R15 ;  /* 0x00000001040fd824 */ /* 0x000fe200078e020f */
[----:B------:R-:W-:-:S02]  /*0400*/  LEA.HI.X R11, R18, UR9, R11, 0x2, P6 ;  /* 0x00000009120b7c11 */ /* 0x000fc4000b0f140b */
[----:B------:R-:W-:Y:S01]  /*0410*/  ISETP.GE.U32.OR P6, PT, R14, UR7, !P0 ;  /* 0x000000070e007c0c */ /* 0x000fe2000c7c6470 */
[----:B------:R5:W2:Y:S01]  /*0420*/  @P0 LDG.E R4, desc[UR4][R8.64+0x4] ;  /* 0x0000040408040981 */ /* 0x000aa2000c1e1900 */
[----:B0-----:R-:W-:Y:S01]  /*0430*/  @!P5 IMAD.WIDE R6, R15, 0x4, R6 ;  /* 0x000000040f06d825 */ /* 0x001fe200078e0206 */
[----:B------:R-:W0:Y:S02]  /*0440*/  @!P2 LDC R19, c[0x3][0x18] ;  /* 0x00c00600ff13ab82 */ /* 0x000e240000000800 */
[----:B------:R-:W0:Y:S04]  /*0450*/  @!P2 LDG.E R14, desc[UR4][R10.64+-0x4] ;  /* 0xfffffc040a0ea981 */ /* 0x000e28000c1e1900 */
[----:B------:R-:W2:Y:S02]  /*0460*/  @!P5 LDG.E R6, desc[UR4][R6.64] ;  /* 0x000000040606d981 */ /* 0x000ea4000c1e1900 */
[----:B------:R-:W3:Y:S02]  /*0470*/  @P1 LDC R15, c[0x3][0xc] ;  /* 0x00c00300ff0f1b82 */ /* 0x000ee40000000800 */
[----:B------:R-:W2:Y:S06]  /*0480*/  @!P6 LDG.E R18, desc[UR4][R10.64+0x4] ;  /* 0x000004040a12e981 */ /* 0x000eac000c1e1900 */
[----:B-1----:R-:W2:Y:S08]  /*0490*/  @P3 LDC R16, c[0x3][0x10] ;  /* 0x00c00400ff103b82 */ /* 0x002eb00000000800 */
[----:B------:R-:W1:Y:S01]  /*04a0*/  @P0 LDC R17, c[0x3][0x14] ;  /* 0x00c00500ff110b82 */ /* 0x000e620000000800 */
[----:B----4-:R-:W-:-:S07]  /*04b0*/  @!P4 FFMA R5, R2, R3, R5 ;  /* 0x000000030205c223 */ /* 0x010fce0000000005 */
[----:B------:R-:W4:Y:S08]  /*04c0*/  LDC.64 R2, c[0x0][0x388] ;  /* 0x0000e200ff027b82 */ /* 0x000f300000000a00 */
[----:B-----5:R-:W5:Y:S01]  /*04d0*/  @!P6 LDC R8, c[0x3][0x20] ;  /* 0x00c00800ff08eb82 */ /* 0x020f620000000800 */
[----:B----4-:R-:W-:-:S04]  /*04e0*/  IMAD.WIDE R2, R13, 0x4, R2 ;  /* 0x000000040d027825 */ /* 0x010fc800078e0202 */
[----:B---3--:R-:W-:-:S04]  /*04f0*/  @P1 FFMA R5, R0, R15, R5 ;  /* 0x0000000f00051223 */ /* 0x008fc80000000005 */
[----:B--2---:R-:W-:-:S04]  /*0500*/  @P3 FFMA R5, R12, R16, R5 ;  /* 0x000000100c053223 */ /* 0x004fc80000000005 */
[----:B-1----:R-:W-:-:S04]  /*0510*/  @P0 FFMA R5, R4, R17, R5 ;  /* 0x0000001104050223 */ /* 0x002fc80000000005 */
[----:B0-----:R-:W-:-:S04]  /*0520*/  @!P2 FFMA R5, R14, R19, R5 ;  /* 0x000000130e05a223 */ /* 0x001fc80000000005 */
[----:B------:R-:W-:-:S04]  /*0530*/  @!P5 FFMA R5, R6, R20, R5 ;  /* 0x000000140605d223 */ /* 0x000fc80000000005 */
[----:B-----5:R-:W-:-:S05]  /*0540*/  @!P6 FFMA R5, R18, R8, R5 ;  /* 0x000000081205e223 */ /* 0x020fca0000000005 */
[----:B------:R-:W-:Y:S01]  /*0550*/  STG.E desc[UR4][R2.64], R5 ;  /* 0x0000000502007986 */ /* 0x000fe2000c101904 */
[----:B------:R-:W-:Y:S05]  /*0560*/  EXIT ;  /* 0x000000000000794d */ /* 0x000fea0003800000 */
.L_x_0:
[----:B------:R-:W-:-:S00]  /*0570*/  BRA `(.L_x_0) ;  /* 0xfffffffc00fc7947 */ /* 0x000fc0000383ffff */
[----:B------:R-:W-:-:S00]  /*0580*/  NOP ;  /* 0x0000000000007918 */ /* 0x000fc00000000000 */
[----:B------:R-:W-:-:S00]  /*0590*/  NOP ;  /* 0x0000000000007918 */ /* 0x000fc00000000000 */
[----:B------:R-:W-:-:S00]  /*05a0*/  NOP ;  /* 0x0000000000007918 */ /* 0x000fc00000000000 */
[----:B------:R-:W-:-:S00]  /*05b0*/  NOP ;  /* 0x0000000000007918 */ /* 0x000fc00000000000 */
[----:B------:R-:W-:-:S00]  /*05c0*/  NOP ;  /* 0x0000000000007918 */ /* 0x000fc00000000000 */
[----:B------:R-:W-:-:S00]  /*05d0*/  NOP ;  /* 0x0000000000007918 */ /* 0x000fc00000000000 */
[----:B------:R-:W-:-:S00]  /*05e0*/  NOP ;  /* 0x0000000000007918 */ /* 0x000fc00000000000 */
[----:B------:R-:W-:-:S00]  /*05f0*/  NOP ;  /* 0x0000000000007918 */ /* 0x000fc00000000000 */
.L_x_1:


//--------------------- .nv.shared.reserved.0     --------------------------
	.section	.nv.shared.reserved.0,"aw",@nobits
	.weak		__nv_reservedSMEM_offset_0_alias
	.size		__nv_reservedSMEM_offset_0_alias, 0, 64
	.other		__nv_reservedSMEM_offset_0_alias,@"STO_CUDA_RESERVED_SHARED STV_DEFAULT"
__nv_reservedSMEM_offset_0_alias:
	.zero		0
	.zero		64


//--------------------- .nv.constant0._Z18convolution_kernelPfS_ii --------------------------
	.section	.nv.constant0._Z18convolution_kernelPfS_ii,"a",@progbits
	.sectionflags	@""
	.align	4
.nv.constant0._Z18convolution_kernelPfS_ii:
	.zero		920


//--------------------- SYMBOLS --------------------------

	.type		.nv.reservedSmem.offset0,@object
	.size		.nv.reservedSmem.offset0,0x4
